	.headerflags	@"EF_CUDA_TEXMODE_UNIFIED EF_CUDA_64BIT_ADDRESS EF_CUDA_ACCELERATORS EF_CUDA_SM90 EF_CUDA_VIRTUAL_SM(EF_CUDA_SM90)"
	.elftype	@"ET_EXEC"


//--------------------- .nv.info                  --------------------------
	.section	.nv.info,"",@"SHT_CUDA_INFO"
	.align	4


	//----- nvinfo : EIATTR_REGCOUNT
	.align		4
        /*0000*/ 	.byte	0x04, 0x2f
        /*0002*/ 	.short	(.L_3 - .L_2)
	.align		4
.L_2:
        /*0004*/ 	.word	index@(triton_per_fused__native_batch_norm_legit_no_training_add_mean_relu_23)
        /*0008*/ 	.word	0x00000018


	//----- nvinfo : EIATTR_MIN_STACK_SIZE
	.align		4
.L_3:
        /*000c*/ 	.byte	0x04, 0x12
        /*000e*/ 	.short	(.L_5 - .L_4)
	.align		4
.L_4:
        /*0010*/ 	.word	index@(triton_per_fused__native_batch_norm_legit_no_training_add_mean_relu_23)
        /*0014*/ 	.word	0x00000000


	//----- nvinfo : EIATTR_FRAME_SIZE
	.align		4
.L_5:
        /*0018*/ 	.byte	0x04, 0x11
        /*001a*/ 	.short	(.L_7 - .L_6)
	.align		4
.L_6:
        /*001c*/ 	.word	index@(triton_per_fused__native_batch_norm_legit_no_training_add_mean_relu_23)
        /*0020*/ 	.word	0x00000000


	//----- nvinfo : EIATTR_MIN_STACK_SIZE
	.align		4
.L_7:
        /*0024*/ 	.byte	0x04, 0x12
        /*0026*/ 	.short	(.L_9 - .L_8)
	.align		4
.L_8:
        /*0028*/ 	.word	index@(triton_per_fused__native_batch_norm_legit_no_training_add_mean_relu_23)
        /*002c*/ 	.word	0x00000000
.L_9:


//--------------------- .nv.info.triton_per_fused__native_batch_norm_legit_no_training_add_mean_relu_23 --------------------------
	.section	.nv.info.triton_per_fused__native_batch_norm_legit_no_training_add_mean_relu_23,"",@"SHT_CUDA_INFO"
	.sectionflags	@""
	.align	4


	//----- nvinfo : EIATTR_CUDA_API_VERSION
	.align		4
        /*0000*/ 	.byte	0x04, 0x37
        /*0002*/ 	.short	(.L_11 - .L_10)
.L_10:
        /*0004*/ 	.word	0x0000007c


	//----- nvinfo : EIATTR_KPARAM_INFO
	.align		4
.L_11:
        /*0008*/ 	.byte	0x04, 0x17
        /*000a*/ 	.short	(.L_13 - .L_12)
.L_12:
        /*000c*/ 	.word	0x00000000
        /*0010*/ 	.short	0x0009
        /*0012*/ 	.short	0x0044
        /*0014*/ 	.byte	0x00, 0xf0, 0x11, 0x00


	//----- nvinfo : EIATTR_KPARAM_INFO
	.align		4
.L_13:
        /*0018*/ 	.byte	0x04, 0x17
        /*001a*/ 	.short	(.L_15 - .L_14)
.L_14:
        /*001c*/ 	.word	0x00000000
        /*0020*/ 	.short	0x0008
        /*0022*/ 	.short	0x0040
        /*0024*/ 	.byte	0x00, 0xf0, 0x11, 0x00


	//----- nvinfo : EIATTR_KPARAM_INFO
	.align		4
.L_15:
        /*0028*/ 	.byte	0x04, 0x17
        /*002a*/ 	.short	(.L_17 - .L_16)
.L_16:
        /*002c*/ 	.word	0x00000000
        /*0030*/ 	.short	0x0007
        /*0032*/ 	.short	0x0038
        /*0034*/ 	.byte	0x00, 0xf4, 0x21, 0x00


	//----- nvinfo : EIATTR_KPARAM_INFO
	.align		4
.L_17:
        /*0038*/ 	.byte	0x04, 0x17
        /*003a*/ 	.short	(.L_19 - .L_18)
.L_18:
        /*003c*/ 	.word	0x00000000
        /*0040*/ 	.short	0x0006
        /*0042*/ 	.short	0x0030
        /*0044*/ 	.byte	0x00, 0xf4, 0x21, 0x00


	//----- nvinfo : EIATTR_KPARAM_INFO
	.align		4
.L_19:
        /*0048*/ 	.byte	0x04, 0x17
        /*004a*/ 	.short	(.L_21 - .L_20)
.L_20:
        /*004c*/ 	.word	0x00000000
        /*0050*/ 	.short	0x0005
        /*0052*/ 	.short	0x0028
        /*0054*/ 	.byte	0x00, 0xf4, 0x21, 0x00


	//----- nvinfo : EIATTR_KPARAM_INFO
	.align		4
.L_21:
        /*0058*/ 	.byte	0x04, 0x17
        /*005a*/ 	.short	(.L_23 - .L_22)
.L_22:
        /*005c*/ 	.word	0x00000000
        /*0060*/ 	.short	0x0004
        /*0062*/ 	.short	0x0020
        /*0064*/ 	.byte	0x00, 0xf4, 0x21, 0x00


	//----- nvinfo : EIATTR_KPARAM_INFO
	.align		4
.L_23:
        /*0068*/ 	.byte	0x04, 0x17
        /*006a*/ 	.short	(.L_25 - .L_24)
.L_24:
        /*006c*/ 	.word	0x00000000
        /*0070*/ 	.short	0x0003
        /*0072*/ 	.short	0x0018
        /*0074*/ 	.byte	0x00, 0xf4, 0x21, 0x00


	//----- nvinfo : EIATTR_KPARAM_INFO
	.align		4
.L_25:
        /*0078*/ 	.byte	0x04, 0x17
        /*007a*/ 	.short	(.L_27 - .L_26)
.L_26:
        /*007c*/ 	.word	0x00000000
        /*0080*/ 	.short	0x0002
        /*0082*/ 	.short	0x0010
        /*0084*/ 	.byte	0x00, 0xf4, 0x21, 0x00


	//----- nvinfo : EIATTR_KPARAM_INFO
	.align		4
.L_27:
        /*0088*/ 	.byte	0x04, 0x17
        /*008a*/ 	.short	(.L_29 - .L_28)
.L_28:
        /*008c*/ 	.word	0x00000000
        /*0090*/ 	.short	0x0001
        /*0092*/ 	.short	0x0008
        /*0094*/ 	.byte	0x00, 0xf4, 0x21, 0x00


	//----- nvinfo : EIATTR_KPARAM_INFO
	.align		4
.L_29:
        /*0098*/ 	.byte	0x04, 0x17
        /*009a*/ 	.short	(.L_31 - .L_30)
.L_30:
        /*009c*/ 	.word	0x00000000
        /*00a0*/ 	.short	0x0000
        /*00a2*/ 	.short	0x0000
        /*00a4*/ 	.byte	0x00, 0xf4, 0x21, 0x00


	//----- nvinfo : EIATTR_SPARSE_MMA_MASK
	.align		4
.L_31:
        /*00a8*/ 	.byte	0x03, 0x50
        /*00aa*/ 	.short	0x0000


	//----- nvinfo : EIATTR_MAXREG_COUNT
	.align		4
        /*00ac*/ 	.byte	0x03, 0x1b
        /*00ae*/ 	.short	0x00ff


	//----- nvinfo : EIATTR_COOP_GROUP_MASK_REGIDS
	.align		4
        /*00b0*/ 	.byte	0x04, 0x29
        /*00b2*/ 	.short	(.L_33 - .L_32)


	//   ....[0]....
.L_32:
        /*00b4*/ 	.word	0xffffffff


	//   ....[1]....
        /*00b8*/ 	.word	0xffffffff


	//   ....[2]....
        /*00bc*/ 	.word	0xffffffff


	//----- nvinfo : EIATTR_COOP_GROUP_INSTR_OFFSETS
	.align		4
.L_33:
        /*00c0*/ 	.byte	0x04, 0x28
        /*00c2*/ 	.short	(.L_35 - .L_34)


	//   ....[0]....
.L_34:
        /*00c4*/ 	.word	0x00000410


	//   ....[1]....
        /*00c8*/ 	.word	0x00000430


	//   ....[2]....
        /*00cc*/ 	.word	0x00000450


	//----- nvinfo : EIATTR_EXIT_INSTR_OFFSETS
	.align		4
.L_35:
        /*00d0*/ 	.byte	0x04, 0x1c
        /*00d2*/ 	.short	(.L_37 - .L_36)


	//   ....[0]....
.L_36:
        /*00d4*/ 	.word	0x00000550


	//   ....[1]....
        /*00d8*/ 	.word	0x00000580


	//----- nvinfo : EIATTR_REQNTID
	.align		4
.L_37:
        /*00dc*/ 	.byte	0x04, 0x10
        /*00de*/ 	.short	(.L_39 - .L_38)
.L_38:
        /*00e0*/ 	.word	0x00000040
        /*00e4*/ 	.word	0x00000001
        /*00e8*/ 	.word	0x00000001


	//----- nvinfo : EIATTR_CBANK_PARAM_SIZE
	.align		4
.L_39:
        /*00ec*/ 	.byte	0x03, 0x19
        /*00ee*/ 	.short	0x0048


	//----- nvinfo : EIATTR_PARAM_CBANK
	.align		4
        /*00f0*/ 	.byte	0x04, 0x0a
        /*00f2*/ 	.short	(.L_41 - .L_40)
	.align		4
.L_40:
        /*00f4*/ 	.word	index@(.nv.constant0.triton_per_fused__native_batch_norm_legit_no_training_add_mean_relu_23)
        /*00f8*/ 	.short	0x0210
        /*00fa*/ 	.short	0x0048


	//----- nvinfo : EIATTR_SW_WAR
	.align		4
.L_41:
        /*00fc*/ 	.byte	0x04, 0x36
        /*00fe*/ 	.short	(.L_43 - .L_42)
.L_42:
        /*0100*/ 	.word	0x00000008
.L_43:


//--------------------- .nv.callgraph             --------------------------
	.section	.nv.callgraph,"",@"SHT_CUDA_CALLGRAPH"
	.align	4
	.sectionentsize	8
	.align		4
        /*0000*/ 	.word	0x00000000
	.align		4
        /*0004*/ 	.word	0xffffffff
	.align		4
        /*0008*/ 	.word	0x00000000
	.align		4
        /*000c*/ 	.word	0xfffffffe
	.align		4
        /*0010*/ 	.word	0x00000000
	.align		4
        /*0014*/ 	.word	0xfffffffd
	.align		4
        /*0018*/ 	.word	0x00000000
	.align		4
        /*001c*/ 	.word	0xfffffffc


//--------------------- .nv.constant4             --------------------------
	.section	.nv.constant4,"a",@progbits
	.align	8
	.align		8
.nv.constant4:
        /*0000*/ 	.dword	_$_str
	.align		8
        /*0008*/ 	.dword	_$_str_$_2


//--------------------- .text.triton_per_fused__native_batch_norm_legit_no_training_add_mean_relu_23 --------------------------
	.section	.text.triton_per_fused__native_batch_norm_legit_no_training_add_mean_relu_23,"ax",@progbits
	.sectionflags	@"SHF_BARRIERS=1"
	.align	128
        .global         triton_per_fused__native_batch_norm_legit_no_training_add_mean_relu_23
        .type           triton_per_fused__native_batch_norm_legit_no_training_add_mean_relu_23,@function
        .size           triton_per_fused__native_batch_norm_legit_no_training_add_mean_relu_23,(.L_x_1 - triton_per_fused__native_batch_norm_legit_no_training_add_mean_relu_23)
        .other          triton_per_fused__native_batch_norm_legit_no_training_add_mean_relu_23,@"STO_CUDA_ENTRY STV_DEFAULT"
triton_per_fused__native_batch_norm_legit_no_training_add_mean_relu_23:
.text.triton_per_fused__native_batch_norm_legit_no_training_add_mean_relu_23:
[----:B------:R-:W0:Y:S01]  /*0000*/  LDC R1, c[0x0][0x28] ;  /* 0x00000a00ff017b82 */ /* 0x000e220000000800 */
[----:B------:R-:W1:Y:S07]  /*0010*/  S2R R3, SR_TID.X ;  /* 0x0000000000037919 */ /* 0x000e6e0000002100 */
[----:B------:R-:W2:Y:S01]  /*0020*/  LDC.64 R20, c[0x0][0x230] ;  /* 0x00008c00ff147b82 */ /* 0x000ea20000000a00 */
[----:B------:R-:W-:Y:S01]  /*0030*/  ULDC.64 UR6, c[0x0][0x208] ;  /* 0x0000820000067ab9 */ /* 0x000fe20000000a00 */
[----:B------:R-:W3:Y:S06]  /*0040*/  S2R R2, SR_CTAID.X ;  /* 0x0000000000027919 */ /* 0x000eec0000002500 */
[----:B------:R-:W4:Y:S08]  /*0050*/  LDC.64 R12, c[0x0][0x220] ;  /* 0x00008800ff0c7b82 */ /* 0x000f300000000a00 */
[----:B------:R-:W5:Y:S08]  /*0060*/  LDC.64 R18, c[0x0][0x228] ;  /* 0x00008a00ff127b82 */ /* 0x000f700000000a00 */
[----:B------:R-:W4:Y:S01]  /*0070*/  LDC.64 R14, c[0x0][0x238] ;  /* 0x00008e00ff0e7b82 */ /* 0x000f220000000a00 */
[----:B-1----:R-:W-:-:S07]  /*0080*/  SHF.R.U32.HI R5, RZ, 0x3, R3 ;  /* 0x00000003ff057819 */ /* 0x002fce0000011603 */
[----:B------:R-:W1:Y:S01]  /*0090*/  LDC.64 R8, c[0x0][0x240] ;  /* 0x00009000ff087b82 */ /* 0x000e620000000a00 */
[----:B---3--:R-:W-:Y:S02]  /*00a0*/  SHF.L.U32 R0, R2, 0x3, RZ ;  /* 0x0000000302007819 */ /* 0x008fe400000006ff */
[----:B------:R-:W-:Y:S02]  /*00b0*/  SHF.R.S32.HI R2, RZ, 0x1c, R2 ;  /* 0x0000001cff027819 */ /* 0x000fe40000011402 */
[----:B------:R-:W-:-:S03]  /*00c0*/  SGXT.U32 R5, R5, 0x3 ;  /* 0x000000030505781a */ /* 0x000fc60000000000 */
[----:B------:R-:W3:Y:S01]  /*00d0*/  LDC.64 R6, c[0x0][0x218] ;  /* 0x00008600ff067b82 */ /* 0x000ee20000000a00 */
[----:B------:R-:W-:Y:S02]  /*00e0*/  SGXT R2, R2, 0x1 ;  /* 0x000000010202781a */ /* 0x000fe40000000200 */
[----:B------:R-:W-:-:S04]  /*00f0*/  LOP3.LUT R11, R0, R5, RZ, 0xfc, !PT ;  /* 0x00000005000b7212 */ /* 0x000fc800078efcff */
[----:B------:R-:W-:-:S04]  /*0100*/  LEA.HI R2, R2, R11, RZ, 0xa ;  /* 0x0000000b02027211 */ /* 0x000fc800078f50ff */
[----:B------:R-:W-:-:S04]  /*0110*/  LOP3.LUT R2, R2, 0xfffffc00, RZ, 0xc0, !PT ;  /* 0xfffffc0002027812 */ /* 0x000fc800078ec0ff */
[----:B------:R-:W-:-:S05]  /*0120*/  IADD3 R17, R11, -R2, RZ ;  /* 0x800000020b117210 */ /* 0x000fca0007ffe0ff */
[----:B--2---:R-:W-:-:S05]  /*0130*/  IMAD.WIDE R20, R17, 0x4, R20 ;  /* 0x0000000411147825 */ /* 0x004fca00078e0214 */
[----:B------:R-:W2:Y:S01]  /*0140*/  LDG.E.EL R2, desc[UR6][R20.64] ;  /* 0x0000000614027981 */ /* 0x000ea2000c2e1900 */
[----:B------:R-:W-:Y:S01]  /*0150*/  SHF.L.U32 R4, R3, 0x1, RZ ;  /* 0x0000000103047819 */ /* 0x000fe200000006ff */
[----:B-----5:R-:W-:-:S03]  /*0160*/  IMAD.WIDE R18, R17, 0x4, R18 ;  /* 0x0000000411127825 */ /* 0x020fc600078e0212 */
[----:B------:R-:W-:-:S04]  /*0170*/  LOP3.LUT R4, R4, 0xe, RZ, 0xc0, !PT ;  /* 0x0000000e04047812 */ /* 0x000fc800078ec0ff */
[----:B------:R-:W-:Y:S02]  /*0180*/  LEA R11, R11, R4, 0x4 ;  /* 0x000000040b0b7211 */ /* 0x000fe400078e20ff */
[----:B------:R-:W5:Y:S03]  /*0190*/  LDG.E.EL R4, desc[UR6][R18.64] ;  /* 0x0000000612047981 */ /* 0x000f66000c2e1900 */
[----:B----4-:R-:W-:-:S04]  /*01a0*/  IMAD.WIDE R12, R11, 0x4, R12 ;  /* 0x000000040b0c7825 */ /* 0x010fc800078e020c */
[C---:B0-----:R-:W-:Y:S02]  /*01b0*/  IMAD.WIDE R14, R17.reuse, 0x4, R14 ;  /* 0x00000004110e7825 */ /* 0x041fe400078e020e */
[----:B------:R-:W5:Y:S02]  /*01c0*/  LDG.E.64 R12, desc[UR6][R12.64] ;  /* 0x000000060c0c7981 */ /* 0x000f64000c1e1b00 */
[----:B-1----:R-:W-:Y:S02]  /*01d0*/  IMAD.WIDE R8, R17, 0x4, R8 ;  /* 0x0000000411087825 */ /* 0x002fe400078e0208 */
[----:B------:R0:W4:Y:S04]  /*01e0*/  LDG.E.EL R14, desc[UR6][R14.64] ;  /* 0x000000060e0e7981 */ /* 0x000128000c2e1900 */
[----:B------:R-:W4:Y:S01]  /*01f0*/  LDG.E.EL R9, desc[UR6][R8.64] ;  /* 0x0000000608097981 */ /* 0x000f22000c2e1900 */
[----:B---3--:R-:W-:-:S06]  /*0200*/  IMAD.WIDE R6, R11, 0x4, R6 ;  /* 0x000000040b067825 */ /* 0x008fcc00078e0206 */
[----:B------:R-:W3:Y:S01]  /*0210*/  LDG.E.64 R6, desc[UR6][R6.64] ;  /* 0x0000000606067981 */ /* 0x000ee2000c1e1b00 */
[----:B0-----:R-:W-:Y:S01]  /*0220*/  HFMA2.MMA R15, -RZ, RZ, 1.625, 0 ;  /* 0x3e800000ff0f7435 */ /* 0x001fe200000001ff */
[----:B------:R-:W0:Y:S01]  /*0230*/  S2UR UR5, SR_CgaCtaId ;  /* 0x00000000000579c3 */ /* 0x000e220000008800 */
[----:B------:R-:W-:Y:S02]  /*0240*/  UMOV UR4, 0x400 ;  /* 0x0000040000047882 */ /* 0x000fe40000000000 */
[----:B0-----:R-:W-:Y:S01]  /*0250*/  UPRMT UR4, UR5, 0x654, UR4 ;  /* 0x0000065405047896 */ /* 0x001fe20008000004 */
[----:B--2---:R-:W-:-:S04]  /*0260*/  FADD R2, R2, 9.9999997473787516356e-06 ;  /* 0x3727c5ac02027421 */ /* 0x004fc80000000000 */
[----:B------:R-:W0:Y:S02]  /*0270*/  MUFU.SQRT R10, R2 ;  /* 0x00000002000a7308 */ /* 0x000e240000002000 */
[C---:B0-----:R-:W-:Y:S02]  /*0280*/  FSETP.GT.AND P0, PT, R10.reuse, 8.50705917302346158658e+37, PT ;  /* 0x7e8000000a00780b */ /* 0x041fe40003f04000 */
[----:B------:R-:W-:-:S11]  /*0290*/  FSETP.GEU.AND P1, PT, R10, 1.175494350822287508e-38, PT ;  /* 0x008000000a00780b */ /* 0x000fd60003f2e000 */
[----:B------:R-:W-:-:S04]  /*02a0*/  @P0 FMUL R10, R10, 0.25 ;  /* 0x3e8000000a0a0820 */ /* 0x000fc80000400000 */
[----:B------:R-:W-:-:S06]  /*02b0*/  @!P1 FMUL R10, R10, 16777216 ;  /* 0x4b8000000a0a9820 */ /* 0x000fcc0000400000 */
[----:B------:R-:W0:Y:S01]  /*02c0*/  MUFU.RCP R10, R10 ;  /* 0x0000000a000a7308 */ /* 0x000e220000001000 */
[----:B------:R-:W-:Y:S01]  /*02d0*/  FSEL R15, R15, 1, P0 ;  /* 0x3f8000000f0f7808 */ /* 0x000fe20000000000 */
[----:B-----5:R-:W-:-:S04]  /*02e0*/  FADD R12, R12, -R4 ;  /* 0x800000040c0c7221 */ /* 0x020fc80000000000 */
[----:B------:R-:W-:Y:S01]  /*02f0*/  @!P1 FMUL R15, R15, 16777216 ;  /* 0x4b8000000f0f9820 */ /* 0x000fe20000400000 */
[----:B------:R-:W-:-:S03]  /*0300*/  FADD R13, R13, -R4 ;  /* 0x800000040d0d7221 */ /* 0x000fc60000000000 */
[----:B0-----:R-:W-:-:S04]  /*0310*/  FMUL R15, R10, R15 ;  /* 0x0000000f0a0f7220 */ /* 0x001fc80000400000 */
[-C--:B------:R-:W-:Y:S01]  /*0320*/  FMUL R12, R12, R15.reuse ;  /* 0x0000000f0c0c7220 */ /* 0x080fe20000400000 */
[----:B------:R-:W-:-:S03]  /*0330*/  FMUL R2, R13, R15 ;  /* 0x0000000f0d027220 */ /* 0x000fc60000400000 */
[C-C-:B----4-:R-:W-:Y:S01]  /*0340*/  FFMA R12, R14.reuse, R12, R9.reuse ;  /* 0x0000000c0e0c7223 */ /* 0x150fe20000000009 */
[----:B------:R-:W-:-:S04]  /*0350*/  FFMA R2, R14, R2, R9 ;  /* 0x000000020e027223 */ /* 0x000fc80000000009 */
[----:B------:R-:W-:Y:S02]  /*0360*/  FSETP.GEU.AND P0, PT, R12, RZ, PT ;  /* 0x000000ff0c00720b */ /* 0x000fe40003f0e000 */
[----:B------:R-:W-:Y:S02]  /*0370*/  FSETP.GEU.AND P1, PT, R2, RZ, PT ;  /* 0x000000ff0200720b */ /* 0x000fe40003f2e000 */
[----:B------:R-:W-:Y:S02]  /*0380*/  FSEL R9, R12, RZ, P0 ;  /* 0x000000ff0c097208 */ /* 0x000fe40000000000 */
[----:B------:R-:W-:Y:S02]  /*0390*/  FSEL R2, R2, RZ, P1 ;  /* 0x000000ff02027208 */ /* 0x000fe40000800000 */
[----:B---3--:R-:W-:Y:S01]  /*03a0*/  FSETP.GEU.AND P0, PT, R9, -R6, PT ;  /* 0x800000060900720b */ /* 0x008fe20003f0e000 */
[----:B------:R-:W-:Y:S01]  /*03b0*/  FADD R6, R6, R9 ;  /* 0x0000000906067221 */ /* 0x000fe20000000000 */
[----:B------:R-:W-:Y:S01]  /*03c0*/  FSETP.GEU.AND P1, PT, R2, -R7, PT ;  /* 0x800000070200720b */ /* 0x000fe20003f2e000 */
[----:B------:R-:W-:-:S03]  /*03d0*/  FADD R4, R7, R2 ;  /* 0x0000000207047221 */ /* 0x000fc60000000000 */
[----:B------:R-:W-:Y:S02]  /*03e0*/  FSEL R6, R6, RZ, P0 ;  /* 0x000000ff06067208 */ /* 0x000fe40000000000 */
[----:B------:R-:W-:-:S05]  /*03f0*/  FSEL R7, R4, RZ, P1 ;  /* 0x000000ff04077208 */ /* 0x000fca0000800000 */
[----:B------:R-:W-:-:S05]  /*0400*/  FADD R4, R6, R7 ;  /* 0x0000000706047221 */ /* 0x000fca0000000000 */
[----:B------:R-:W0:Y:S02]  /*0410*/  SHFL.BFLY PT, R9, R4, 0x4, 0x1f ;  /* 0x0c801f0004097f89 */ /* 0x000e2400000e0000 */
[----:B0-----:R-:W-:-:S05]  /*0420*/  FADD R9, R4, R9 ;  /* 0x0000000904097221 */ /* 0x001fca0000000000 */
[----:B------:R-:W0:Y:S02]  /*0430*/  SHFL.BFLY PT, R2, R9, 0x2, 0x1f ;  /* 0x0c401f0009027f89 */ /* 0x000e2400000e0000 */
[----:B0-----:R-:W-:-:S05]  /*0440*/  FADD R8, R9, R2 ;  /* 0x0000000209087221 */ /* 0x001fca0000000000 */
[----:B------:R-:W0:Y:S01]  /*0450*/  SHFL.BFLY PT, R13, R8, 0x1, 0x1f ;  /* 0x0c201f00080d7f89 */ /* 0x000e2200000e0000 */
[----:B------:R-:W-:Y:S02]  /*0460*/  LEA R10, R5, UR4, 0x2 ;  /* 0x00000004050a7c11 */ /* 0x000fe4000f8e10ff */
[----:B------:R-:W1:Y:S01]  /*0470*/  LDC.64 R4, c[0x0][0x248] ;  /* 0x00009200ff047b82 */ /* 0x000e620000000a00 */
[----:B------:R-:W-:Y:S01]  /*0480*/  LOP3.LUT R2, R3, 0x7, RZ, 0xc0, !PT ;  /* 0x0000000703027812 */ /* 0x000fe200078ec0ff */
[----:B0-----:R-:W-:-:S03]  /*0490*/  FADD R13, R8, R13 ;  /* 0x0000000d080d7221 */ /* 0x001fc60000000000 */
[----:B------:R-:W-:-:S03]  /*04a0*/  LEA R12, R2, UR4, 0x2 ;  /* 0x00000004020c7c11 */ /* 0x000fc6000f8e10ff */
[----:B------:R-:W0:Y:S01]  /*04b0*/  LDC.64 R8, c[0x0][0x210] ;  /* 0x00008400ff087b82 */ /* 0x000e220000000a00 */
[----:B------:R2:W-:Y:S07]  /*04c0*/  STS [R10], R13 ;  /* 0x0000000d0a007388 */ /* 0x0005ee0000000800 */
[----:B------:R-:W-:Y:S01]  /*04d0*/  BAR.SYNC.DEFER_BLOCKING 0x0 ;  /* 0x0000000000007b1d */ /* 0x000fe20000010000 */
[----:B-1----:R-:W-:Y:S01]  /*04e0*/  IMAD.WIDE R4, R11, 0x4, R4 ;  /* 0x000000040b047825 */ /* 0x002fe200078e0204 */
[----:B------:R-:W-:-:S04]  /*04f0*/  LOP3.LUT P0, RZ, R3, 0x38, RZ, 0xc0, !PT ;  /* 0x0000003803ff7812 */ /* 0x000fc8000780c0ff */
[----:B------:R-:W1:Y:S04]  /*0500*/  LDS R12, [R12] ;  /* 0x000000000c0c7984 */ /* 0x000e680000000800 */
[----:B------:R2:W-:Y:S01]  /*0510*/  STG.E.64 desc[UR6][R4.64], R6 ;  /* 0x0000000604007986 */ /* 0x0005e2000c101b06 */
[----:B------:R-:W-:-:S05]  /*0520*/  LOP3.LUT R3, R0, 0x7, R3, 0xf8, !PT ;  /* 0x0000000700037812 */ /* 0x000fca00078ef803 */
[----:B0-----:R-:W-:Y:S01]  /*0530*/  IMAD.WIDE R2, R3, 0x4, R8 ;  /* 0x0000000403027825 */ /* 0x001fe200078e0208 */
[----:B------:R-:W-:Y:S06]  /*0540*/  BAR.SYNC.DEFER_BLOCKING 0x0 ;  /* 0x0000000000007b1d */ /* 0x000fec0000010000 */
[----:B--2---:R-:W-:Y:S05]  /*0550*/  @P0 EXIT ;  /* 0x000000000000094d */ /* 0x004fea0003800000 */
[----:B-1----:R-:W-:-:S05]  /*0560*/  FMUL R5, R12, 0.0625 ;  /* 0x3d8000000c057820 */ /* 0x002fca0000400000 */
[----:B------:R-:W-:Y:S01]  /*0570*/  STG.E desc[UR6][R2.64], R5 ;  /* 0x0000000502007986 */ /* 0x000fe2000c101906 */
[----:B------:R-:W-:Y:S05]  /*0580*/  EXIT ;  /* 0x000000000000794d */ /* 0x000fea0003800000 */
.L_x_0:
[----:B------:R-:W-:-:S00]  /*0590*/  BRA `(.L_x_0) ;  /* 0xfffffffc00fc7947 */ /* 0x000fc0000383ffff */
[----:B------:R-:W-:-:S00]  /*05a0*/  NOP ;  /* 0x0000000000007918 */ /* 0x000fc00000000000 */
        /* <DEDUP_REMOVED lines=13> */
.L_x_1:


//--------------------- .nv.global.init           --------------------------
	.section	.nv.global.init,"aw",@progbits
.nv.global.init:
	.type		_$_str,@object
	.size		_$_str,(_$_str_$_2 - _$_str)
_$_str:
        /*0000*/ 	.byte	0x5f, 0x5f, 0x43, 0x55, 0x44, 0x41, 0x5f, 0x46, 0x54, 0x5a, 0x00
	.type		_$_str_$_2,@object
	.size		_$_str_$_2,(.L_1 - _$_str_$_2)
_$_str_$_2:
        /*000b*/ 	.byte	0x5f, 0x5f, 0x43, 0x55, 0x44, 0x41, 0x5f, 0x50, 0x52, 0x45, 0x43, 0x5f, 0x53, 0x51, 0x52, 0x54
        /*001b*/ 	.byte	0x00
.L_1:


//--------------------- .nv.shared.triton_per_fused__native_batch_norm_legit_no_training_add_mean_relu_23 --------------------------
	.section	.nv.shared.triton_per_fused__native_batch_norm_legit_no_training_add_mean_relu_23,"aw",@nobits
	.sectionflags	@""
	.align	16
	.zero		1024


//--------------------- .nv.constant0.triton_per_fused__native_batch_norm_legit_no_training_add_mean_relu_23 --------------------------
	.section	.nv.constant0.triton_per_fused__native_batch_norm_legit_no_training_add_mean_relu_23,"a",@progbits
	.sectionflags	@""
	.align	4
.nv.constant0.triton_per_fused__native_batch_norm_legit_no_training_add_mean_relu_23:
	.zero		600
